//
// Generated by NVIDIA NVVM Compiler
//
// Compiler Build ID: CL-36424714
// Cuda compilation tools, release 13.0, V13.0.88
// Based on NVVM 20.0.0
//

.version 9.0
.target sm_100
.address_size 64

	// .globl	_Z13llamadaCelulaPiS_ii
.extern .func  (.param .b32 func_retval0) vprintf
(
	.param .b64 vprintf_param_0,
	.param .b64 vprintf_param_1
)
;
.global .align 1 .b8 $str[31] = {67, 101, 108, 117, 108, 97, 32, 37, 100, 32, 112, 97, 115, 97, 32, 97, 32, 101, 115, 116, 97, 114, 32, 109, 117, 101, 114, 116, 97, 10};
.global .align 1 .b8 $str$1[29] = {67, 101, 108, 117, 108, 97, 32, 37, 100, 32, 112, 97, 115, 97, 32, 97, 32, 101, 115, 116, 97, 114, 32, 118, 105, 118, 97, 10};

.visible .entry _Z13llamadaCelulaPiS_ii(
	.param .u64 .ptr .align 1 _Z13llamadaCelulaPiS_ii_param_0,
	.param .u64 .ptr .align 1 _Z13llamadaCelulaPiS_ii_param_1,
	.param .u32 _Z13llamadaCelulaPiS_ii_param_2,
	.param .u32 _Z13llamadaCelulaPiS_ii_param_3
)
{
	.local .align 8 .b8 	__local_depot0[8];
	.reg .b64 	%SP;
	.reg .b64 	%SPL;
	.reg .pred 	%p<57>;
	.reg .b32 	%r<152>;
	.reg .b64 	%rd<61>;

	mov.u64 	%SPL, __local_depot0;
	cvta.local.u64 	%SP, %SPL;
	ld.param.u64 	%rd5, [_Z13llamadaCelulaPiS_ii_param_0];
	ld.param.u64 	%rd6, [_Z13llamadaCelulaPiS_ii_param_1];
	ld.param.u32 	%r17, [_Z13llamadaCelulaPiS_ii_param_2];
	ld.param.u32 	%r18, [_Z13llamadaCelulaPiS_ii_param_3];
	cvta.to.global.u64 	%rd1, %rd6;
	cvta.to.global.u64 	%rd2, %rd5;
	add.u64 	%rd7, %SP, 0;
	add.u64 	%rd3, %SPL, 0;
	mov.u32 	%r19, %tid.x;
	mov.u32 	%r20, %tid.y;
	mov.u32 	%r21, %ntid.x;
	mad.lo.s32 	%r1, %r19, %r21, %r20;
	setp.ne.s32 	%p1, %r1, 0;
	mul.wide.u32 	%rd8, %r1, 4;
	add.s64 	%rd4, %rd2, %rd8;
	@%p1 bra 	$L__BB0_2;
	ld.global.u32 	%r137, [%rd2+4];
	mul.wide.s32 	%rd49, %r18, 4;
	add.s64 	%rd50, %rd2, %rd49;
	ld.global.u32 	%r138, [%rd50];
	ld.global.u32 	%r139, [%rd50+4];
	setp.eq.s32 	%p48, %r137, 1;
	selp.u32 	%r140, 1, 0, %p48;
	setp.eq.s32 	%p49, %r138, 1;
	selp.u32 	%r141, 1, 0, %p49;
	add.s32 	%r142, %r140, %r141;
	setp.eq.s32 	%p50, %r139, 1;
	selp.u32 	%r143, 1, 0, %p50;
	add.s32 	%r151, %r142, %r143;
	bra.uni 	$L__BB0_17;
$L__BB0_2:
	add.s32 	%r3, %r18, -1;
	setp.ne.s32 	%p2, %r1, %r3;
	@%p2 bra 	$L__BB0_4;
	add.s32 	%r127, %r1, -1;
	mul.wide.u32 	%rd43, %r127, 4;
	add.s64 	%rd44, %rd2, %rd43;
	ld.global.u32 	%r128, [%rd44];
	add.s32 	%r129, %r18, %r1;
	mul.wide.u32 	%rd45, %r129, 4;
	add.s64 	%rd46, %rd2, %rd45;
	ld.global.u32 	%r130, [%rd46];
	add.s32 	%r131, %r127, %r18;
	mul.wide.u32 	%rd47, %r131, 4;
	add.s64 	%rd48, %rd2, %rd47;
	ld.global.u32 	%r132, [%rd48];
	setp.eq.s32 	%p45, %r128, 1;
	selp.u32 	%r133, 1, 0, %p45;
	setp.eq.s32 	%p46, %r130, 1;
	selp.u32 	%r134, 1, 0, %p46;
	add.s32 	%r135, %r133, %r134;
	setp.eq.s32 	%p47, %r132, 1;
	selp.u32 	%r136, 1, 0, %p47;
	add.s32 	%r151, %r135, %r136;
	bra.uni 	$L__BB0_17;
$L__BB0_4:
	add.s32 	%r22, %r17, -1;
	mul.lo.s32 	%r5, %r18, %r22;
	setp.ne.s32 	%p3, %r1, %r5;
	@%p3 bra 	$L__BB0_6;
	ld.global.u32 	%r119, [%rd4+4];
	sub.s32 	%r120, %r1, %r18;
	mul.wide.s32 	%rd41, %r120, 4;
	add.s64 	%rd42, %rd2, %rd41;
	ld.global.u32 	%r121, [%rd42];
	ld.global.u32 	%r122, [%rd42+4];
	setp.eq.s32 	%p42, %r119, 1;
	selp.u32 	%r123, 1, 0, %p42;
	setp.eq.s32 	%p43, %r121, 1;
	selp.u32 	%r124, 1, 0, %p43;
	add.s32 	%r125, %r123, %r124;
	setp.eq.s32 	%p44, %r122, 1;
	selp.u32 	%r126, 1, 0, %p44;
	add.s32 	%r151, %r125, %r126;
	bra.uni 	$L__BB0_17;
$L__BB0_6:
	mul.lo.s32 	%r7, %r18, %r17;
	add.s32 	%r23, %r7, -1;
	setp.ne.s32 	%p4, %r1, %r23;
	@%p4 bra 	$L__BB0_8;
	add.s32 	%r110, %r1, -1;
	mul.wide.u32 	%rd37, %r110, 4;
	add.s64 	%rd38, %rd2, %rd37;
	ld.global.u32 	%r111, [%rd38];
	sub.s32 	%r112, %r1, %r18;
	mul.wide.s32 	%rd39, %r112, 4;
	add.s64 	%rd40, %rd2, %rd39;
	ld.global.u32 	%r113, [%rd40];
	ld.global.u32 	%r114, [%rd40+-4];
	setp.eq.s32 	%p39, %r111, 1;
	selp.u32 	%r115, 1, 0, %p39;
	setp.eq.s32 	%p40, %r113, 1;
	selp.u32 	%r116, 1, 0, %p40;
	add.s32 	%r117, %r115, %r116;
	setp.eq.s32 	%p41, %r114, 1;
	selp.u32 	%r118, 1, 0, %p41;
	add.s32 	%r151, %r117, %r118;
	bra.uni 	$L__BB0_17;
$L__BB0_8:
	rem.s32 	%r9, %r1, %r18;
	setp.ne.s32 	%p5, %r9, 0;
	@%p5 bra 	$L__BB0_10;
	ld.global.u32 	%r96, [%rd4+4];
	mul.wide.s32 	%rd33, %r18, 4;
	add.s64 	%rd34, %rd4, %rd33;
	ld.global.u32 	%r97, [%rd34];
	sub.s32 	%r98, %r1, %r18;
	mul.wide.s32 	%rd35, %r98, 4;
	add.s64 	%rd36, %rd2, %rd35;
	ld.global.u32 	%r99, [%rd36];
	ld.global.u32 	%r100, [%rd36+4];
	ld.global.u32 	%r101, [%rd34+4];
	setp.eq.s32 	%p34, %r96, 1;
	selp.u32 	%r102, 1, 0, %p34;
	setp.eq.s32 	%p35, %r97, 1;
	selp.u32 	%r103, 1, 0, %p35;
	add.s32 	%r104, %r102, %r103;
	setp.eq.s32 	%p36, %r99, 1;
	selp.u32 	%r105, 1, 0, %p36;
	add.s32 	%r106, %r104, %r105;
	setp.eq.s32 	%p37, %r100, 1;
	selp.u32 	%r107, 1, 0, %p37;
	add.s32 	%r108, %r106, %r107;
	setp.eq.s32 	%p38, %r101, 1;
	selp.u32 	%r109, 1, 0, %p38;
	add.s32 	%r151, %r108, %r109;
	bra.uni 	$L__BB0_17;
$L__BB0_10:
	setp.ne.s32 	%p6, %r9, %r3;
	@%p6 bra 	$L__BB0_12;
	add.s32 	%r79, %r1, -1;
	mul.wide.u32 	%rd25, %r79, 4;
	add.s64 	%rd26, %rd2, %rd25;
	ld.global.u32 	%r80, [%rd26];
	add.s32 	%r81, %r18, %r1;
	mul.wide.u32 	%rd27, %r81, 4;
	add.s64 	%rd28, %rd2, %rd27;
	ld.global.u32 	%r82, [%rd28];
	sub.s32 	%r83, %r1, %r18;
	mul.wide.s32 	%rd29, %r83, 4;
	add.s64 	%rd30, %rd2, %rd29;
	ld.global.u32 	%r84, [%rd30];
	ld.global.u32 	%r85, [%rd30+-4];
	add.s32 	%r86, %r79, %r18;
	mul.wide.u32 	%rd31, %r86, 4;
	add.s64 	%rd32, %rd2, %rd31;
	ld.global.u32 	%r87, [%rd32];
	setp.eq.s32 	%p29, %r80, 1;
	selp.u32 	%r88, 1, 0, %p29;
	setp.eq.s32 	%p30, %r82, 1;
	selp.u32 	%r89, 1, 0, %p30;
	add.s32 	%r90, %r88, %r89;
	setp.eq.s32 	%p31, %r84, 1;
	selp.u32 	%r91, 1, 0, %p31;
	add.s32 	%r92, %r90, %r91;
	setp.eq.s32 	%p32, %r85, 1;
	selp.u32 	%r93, 1, 0, %p32;
	add.s32 	%r94, %r92, %r93;
	setp.eq.s32 	%p33, %r87, 1;
	selp.u32 	%r95, 1, 0, %p33;
	add.s32 	%r151, %r94, %r95;
	bra.uni 	$L__BB0_17;
$L__BB0_12:
	setp.lt.s32 	%p7, %r1, %r5;
	setp.ge.s32 	%p8, %r1, %r7;
	or.pred  	%p9, %p7, %p8;
	@%p9 bra 	$L__BB0_14;
	ld.global.u32 	%r64, [%rd4+4];
	add.s32 	%r65, %r1, -1;
	mul.wide.u32 	%rd21, %r65, 4;
	add.s64 	%rd22, %rd2, %rd21;
	ld.global.u32 	%r66, [%rd22];
	sub.s32 	%r67, %r1, %r18;
	mul.wide.s32 	%rd23, %r67, 4;
	add.s64 	%rd24, %rd2, %rd23;
	ld.global.u32 	%r68, [%rd24];
	ld.global.u32 	%r69, [%rd24+4];
	ld.global.u32 	%r70, [%rd24+-4];
	setp.eq.s32 	%p24, %r64, 1;
	selp.u32 	%r71, 1, 0, %p24;
	setp.eq.s32 	%p25, %r66, 1;
	selp.u32 	%r72, 1, 0, %p25;
	add.s32 	%r73, %r71, %r72;
	setp.eq.s32 	%p26, %r68, 1;
	selp.u32 	%r74, 1, 0, %p26;
	add.s32 	%r75, %r73, %r74;
	setp.eq.s32 	%p27, %r69, 1;
	selp.u32 	%r76, 1, 0, %p27;
	add.s32 	%r77, %r75, %r76;
	setp.eq.s32 	%p28, %r70, 1;
	selp.u32 	%r78, 1, 0, %p28;
	add.s32 	%r151, %r77, %r78;
	bra.uni 	$L__BB0_17;
$L__BB0_14:
	setp.ge.s32 	%p10, %r1, %r18;
	@%p10 bra 	$L__BB0_16;
	ld.global.u32 	%r48, [%rd4+4];
	add.s32 	%r49, %r1, -1;
	mul.wide.u32 	%rd15, %r49, 4;
	add.s64 	%rd16, %rd2, %rd15;
	ld.global.u32 	%r50, [%rd16];
	add.s32 	%r51, %r18, %r1;
	mul.wide.u32 	%rd17, %r51, 4;
	add.s64 	%rd18, %rd2, %rd17;
	ld.global.u32 	%r52, [%rd18];
	ld.global.u32 	%r53, [%rd18+4];
	add.s32 	%r54, %r49, %r18;
	mul.wide.u32 	%rd19, %r54, 4;
	add.s64 	%rd20, %rd2, %rd19;
	ld.global.u32 	%r55, [%rd20];
	setp.eq.s32 	%p19, %r48, 1;
	selp.u32 	%r56, 1, 0, %p19;
	setp.eq.s32 	%p20, %r50, 1;
	selp.u32 	%r57, 1, 0, %p20;
	add.s32 	%r58, %r56, %r57;
	setp.eq.s32 	%p21, %r52, 1;
	selp.u32 	%r59, 1, 0, %p21;
	add.s32 	%r60, %r58, %r59;
	setp.eq.s32 	%p22, %r53, 1;
	selp.u32 	%r61, 1, 0, %p22;
	add.s32 	%r62, %r60, %r61;
	setp.eq.s32 	%p23, %r55, 1;
	selp.u32 	%r63, 1, 0, %p23;
	add.s32 	%r151, %r62, %r63;
	bra.uni 	$L__BB0_17;
$L__BB0_16:
	ld.global.u32 	%r24, [%rd4+4];
	add.s32 	%r25, %r1, -1;
	mul.wide.u32 	%rd9, %r25, 4;
	add.s64 	%rd10, %rd2, %rd9;
	ld.global.u32 	%r26, [%rd10];
	mul.wide.s32 	%rd11, %r18, 4;
	add.s64 	%rd12, %rd4, %rd11;
	ld.global.u32 	%r27, [%rd12];
	sub.s32 	%r28, %r1, %r18;
	mul.wide.s32 	%rd13, %r28, 4;
	add.s64 	%rd14, %rd2, %rd13;
	ld.global.u32 	%r29, [%rd14];
	ld.global.u32 	%r30, [%rd14+-4];
	ld.global.u32 	%r31, [%rd14+4];
	ld.global.u32 	%r32, [%rd12+4];
	ld.global.u32 	%r33, [%rd12+-4];
	setp.eq.s32 	%p11, %r24, 1;
	selp.u32 	%r34, 1, 0, %p11;
	setp.eq.s32 	%p12, %r26, 1;
	selp.u32 	%r35, 1, 0, %p12;
	add.s32 	%r36, %r34, %r35;
	setp.eq.s32 	%p13, %r27, 1;
	selp.u32 	%r37, 1, 0, %p13;
	add.s32 	%r38, %r36, %r37;
	setp.eq.s32 	%p14, %r29, 1;
	selp.u32 	%r39, 1, 0, %p14;
	add.s32 	%r40, %r38, %r39;
	setp.eq.s32 	%p15, %r30, 1;
	selp.u32 	%r41, 1, 0, %p15;
	add.s32 	%r42, %r40, %r41;
	setp.eq.s32 	%p16, %r31, 1;
	selp.u32 	%r43, 1, 0, %p16;
	add.s32 	%r44, %r42, %r43;
	setp.eq.s32 	%p17, %r32, 1;
	selp.u32 	%r45, 1, 0, %p17;
	add.s32 	%r46, %r44, %r45;
	setp.eq.s32 	%p18, %r33, 1;
	selp.u32 	%r47, 1, 0, %p18;
	add.s32 	%r151, %r46, %r47;
$L__BB0_17:
	ld.global.u32 	%r16, [%rd4];
	setp.ne.s32 	%p51, %r16, 1;
	add.s32 	%r144, %r151, -4;
	setp.gt.u32 	%p52, %r144, -3;
	or.pred  	%p53, %p51, %p52;
	@%p53 bra 	$L__BB0_19;
	add.s64 	%rd57, %rd1, %rd8;
	mov.b32 	%r148, 0;
	st.global.u32 	[%rd57], %r148;
	st.local.u32 	[%rd3], %r1;
	mov.u64 	%rd58, $str;
	cvta.global.u64 	%rd59, %rd58;
	{ // callseq 1, 0
	.param .b64 param0;
	st.param.b64 	[param0], %rd59;
	.param .b64 param1;
	st.param.b64 	[param1], %rd7;
	.param .b32 retval0;
	call.uni (retval0), 
	vprintf, 
	(
	param0, 
	param1
	);
	ld.param.b32 	%r149, [retval0];
	} // callseq 1
	bra.uni 	$L__BB0_21;
$L__BB0_19:
	setp.ne.s32 	%p54, %r16, 0;
	setp.ne.s32 	%p55, %r151, 3;
	or.pred  	%p56, %p54, %p55;
	@%p56 bra 	$L__BB0_21;
	add.s64 	%rd52, %rd1, %rd8;
	mov.b32 	%r145, 1;
	st.global.u32 	[%rd52], %r145;
	st.local.u32 	[%rd3], %r1;
	mov.u64 	%rd53, $str$1;
	cvta.global.u64 	%rd54, %rd53;
	{ // callseq 0, 0
	.param .b64 param0;
	st.param.b64 	[param0], %rd54;
	.param .b64 param1;
	st.param.b64 	[param1], %rd7;
	.param .b32 retval0;
	call.uni (retval0), 
	vprintf, 
	(
	param0, 
	param1
	);
	ld.param.b32 	%r146, [retval0];
	} // callseq 0
$L__BB0_21:
	bar.sync 	0;
	ret;

}


// ===== COMPILED SASS (sm_100) =====

	.target	sm_100

	.elftype	@"ET_EXEC"


//--------------------- .note.nv.tkinfo           --------------------------
	.section	.note.nv.tkinfo,"",@"SHT_NOTE"
	.sectionflags	@"SHF_NOTE_NV_TKINFO"
	.tkinfo
        /*0018*/ 	.word	0x00000002
        /*0030*/ 	.string	""
        /*0030*/ 	.string	"ptxas"
        /*0030*/ 	.string	"Cuda compilation tools, release 13.0, V13.0.88"
        /*0030*/ 	.string	"Build cuda_13.0.r13.0/compiler.36424714_0"
        /*0030*/ 	.string	"-arch sm_100 -m 64 "



//--------------------- .note.nv.cuinfo           --------------------------
	.section	.note.nv.cuinfo,"",@"SHT_NOTE"
	.sectionflags	@"SHF_NOTE_NV_CUINFO"
        /*0018*/ 	.short	0x0002
        /*001a*/ 	.short	0x0064
        /*001c*/ 	.short	0x0082
	.zero		2


//--------------------- .nv.info                  --------------------------
	.section	.nv.info,"",@"SHT_CUDA_INFO"
	.align	4


	//----- nvinfo : EIATTR_REGCOUNT
	.align		4
        /*0000*/ 	.byte	0x04, 0x2f
        /*0002*/ 	.short	(.L_3 - .L_2)
	.align		4
.L_2:
        /*0004*/ 	.word	index@(_Z13llamadaCelulaPiS_ii)
        /*0008*/ 	.word	0x00000018


	//----- nvinfo : EIATTR_FRAME_SIZE
	.align		4
.L_3:
        /*000c*/ 	.byte	0x04, 0x11
        /*000e*/ 	.short	(.L_5 - .L_4)
	.align		4
.L_4:
        /*0010*/ 	.word	index@(_Z13llamadaCelulaPiS_ii)
        /*0014*/ 	.word	0x00000008


	//----- nvinfo : EIATTR_MIN_STACK_SIZE
	.align		4
.L_5:
        /*0018*/ 	.byte	0x04, 0x12
        /*001a*/ 	.short	(.L_7 - .L_6)
	.align		4
.L_6:
        /*001c*/ 	.word	index@(_Z13llamadaCelulaPiS_ii)
        /*0020*/ 	.word	0x00000008
.L_7:


//--------------------- .nv.compat                --------------------------
	.section	.nv.compat,"",@"SHT_CUDA_COMPAT_INFO"
	.align	4
        /*0000*/ 	.byte	0x02, 0x09, 0x00, 0x00, 0x02, 0x02, 0x01, 0x00, 0x02, 0x05, 0x05, 0x00, 0x03, 0x07, 0x01, 0x01
        /*0010*/ 	.byte	0x02, 0x03, 0x00, 0x00, 0x02, 0x06, 0x01, 0x00, 0x04, 0x0b, 0x08, 0x00, 0x09, 0x00, 0x00, 0x00
        /*0020*/ 	.byte	0x00, 0x00, 0x00, 0x00


//--------------------- .nv.info._Z13llamadaCelulaPiS_ii --------------------------
	.section	.nv.info._Z13llamadaCelulaPiS_ii,"",@"SHT_CUDA_INFO"
	.sectionflags	@""
	.align	4


	//----- nvinfo : EIATTR_CUDA_API_VERSION
	.align		4
        /*0000*/ 	.byte	0x04, 0x37
        /*0002*/ 	.short	(.L_9 - .L_8)
.L_8:
        /*0004*/ 	.word	0x00000082


	//----- nvinfo : EIATTR_KPARAM_INFO
	.align		4
.L_9:
        /*0008*/ 	.byte	0x04, 0x17
        /*000a*/ 	.short	(.L_11 - .L_10)
.L_10:
        /*000c*/ 	.word	0x00000000
        /*0010*/ 	.short	0x0003
        /*0012*/ 	.short	0x0014
        /*0014*/ 	.byte	0x00, 0xf0, 0x11, 0x00


	//----- nvinfo : EIATTR_KPARAM_INFO
	.align		4
.L_11:
        /*0018*/ 	.byte	0x04, 0x17
        /*001a*/ 	.short	(.L_13 - .L_12)
.L_12:
        /*001c*/ 	.word	0x00000000
        /*0020*/ 	.short	0x0002
        /*0022*/ 	.short	0x0010
        /*0024*/ 	.byte	0x00, 0xf0, 0x11, 0x00


	//----- nvinfo : EIATTR_KPARAM_INFO
	.align		4
.L_13:
        /*0028*/ 	.byte	0x04, 0x17
        /*002a*/ 	.short	(.L_15 - .L_14)
.L_14:
        /*002c*/ 	.word	0x00000000
        /*0030*/ 	.short	0x0001
        /*0032*/ 	.short	0x0008
        /*0034*/ 	.byte	0x00, 0xf5, 0x21, 0x00


	//----- nvinfo : EIATTR_KPARAM_INFO
	.align		4
.L_15:
        /*0038*/ 	.byte	0x04, 0x17
        /*003a*/ 	.short	(.L_17 - .L_16)
.L_16:
        /*003c*/ 	.word	0x00000000
        /*0040*/ 	.short	0x0000
        /*0042*/ 	.short	0x0000
        /*0044*/ 	.byte	0x00, 0xf5, 0x21, 0x00


	//----- nvinfo : EIATTR_SPARSE_MMA_MASK
	.align		4
.L_17:
        /*0048*/ 	.byte	0x03, 0x50
        /*004a*/ 	.short	0x0000


	//----- nvinfo : EIATTR_MAXREG_COUNT
	.align		4
        /*004c*/ 	.byte	0x03, 0x1b
        /*004e*/ 	.short	0x00ff


	//----- nvinfo : EIATTR_NUM_BARRIERS
	.align		4
        /*0050*/ 	.byte	0x02, 0x4c
        /*0052*/ 	.byte	0x01
	.zero		1


	//----- nvinfo : EIATTR_EXTERNS
	.align		4
        /*0054*/ 	.byte	0x04, 0x0f
        /*0056*/ 	.short	(.L_19 - .L_18)


	//   ....[0]....
	.align		4
.L_18:
        /*0058*/ 	.word	index@(vprintf)


	//----- nvinfo : EIATTR_MERCURY_ISA_VERSION
	.align		4
.L_19:
        /*005c*/ 	.byte	0x03, 0x5f
        /*005e*/ 	.short	0x0101


	//----- nvinfo : EIATTR_VRC_CTA_INIT_COUNT
	.align		4
        /*0060*/ 	.byte	0x02, 0x4a
	.zero		1
	.zero		1


	//----- nvinfo : EIATTR_SYSCALL_OFFSETS
	.align		4
        /*0064*/ 	.byte	0x04, 0x46
        /*0066*/ 	.short	(.L_21 - .L_20)


	//   ....[0]....
.L_20:
        /*0068*/ 	.word	0x000011d0


	//   ....[1]....
        /*006c*/ 	.word	0x000012d0


	//----- nvinfo : EIATTR_EXIT_INSTR_OFFSETS
	.align		4
.L_21:
        /*0070*/ 	.byte	0x04, 0x1c
        /*0072*/ 	.short	(.L_23 - .L_22)


	//   ....[0]....
.L_22:
        /*0074*/ 	.word	0x00001300


	//----- nvinfo : EIATTR_CRS_STACK_SIZE
	.align		4
.L_23:
        /*0078*/ 	.byte	0x04, 0x1e
        /*007a*/ 	.short	(.L_25 - .L_24)
.L_24:
        /*007c*/ 	.word	0x00000000


	//----- nvinfo : EIATTR_CBANK_PARAM_SIZE
	.align		4
.L_25:
        /*0080*/ 	.byte	0x03, 0x19
        /*0082*/ 	.short	0x0018


	//----- nvinfo : EIATTR_PARAM_CBANK
	.align		4
        /*0084*/ 	.byte	0x04, 0x0a
        /*0086*/ 	.short	(.L_27 - .L_26)
	.align		4
.L_26:
        /*0088*/ 	.word	index@(.nv.constant0._Z13llamadaCelulaPiS_ii)
        /*008c*/ 	.short	0x0380
        /*008e*/ 	.short	0x0018


	//----- nvinfo : EIATTR_SW_WAR
	.align		4
.L_27:
        /*0090*/ 	.byte	0x04, 0x36
        /*0092*/ 	.short	(.L_29 - .L_28)
.L_28:
        /*0094*/ 	.word	0x00000008
.L_29:


//--------------------- .nv.callgraph             --------------------------
	.section	.nv.callgraph,"",@"SHT_CUDA_CALLGRAPH"
	.align	4
	.sectionentsize	8
	.align		4
        /*0000*/ 	.word	0x00000000
	.align		4
        /*0004*/ 	.word	0xffffffff
	.align		4
        /*0008*/ 	.word	index@(_Z13llamadaCelulaPiS_ii)
	.align		4
        /*000c*/ 	.word	index@(vprintf)
	.align		4
        /*0010*/ 	.word	0x00000000
	.align		4
        /*0014*/ 	.word	0xfffffffe
	.align		4
        /*0018*/ 	.word	0x00000000
	.align		4
        /*001c*/ 	.word	0xfffffffd
	.align		4
        /*0020*/ 	.word	0x00000000
	.align		4
        /*0024*/ 	.word	0xfffffffc


//--------------------- .nv.constant4             --------------------------
	.section	.nv.constant4,"a",@progbits
	.align	8
	.align		8
.nv.constant4:
        /*0000*/ 	.dword	vprintf
	.align		8
        /*0008*/ 	.dword	$str
	.align		8
        /*0010*/ 	.dword	$str$1


//--------------------- .text._Z13llamadaCelulaPiS_ii --------------------------
	.section	.text._Z13llamadaCelulaPiS_ii,"ax",@progbits
	.align	128
        .global         _Z13llamadaCelulaPiS_ii
        .type           _Z13llamadaCelulaPiS_ii,@function
        .size           _Z13llamadaCelulaPiS_ii,(.L_x_13 - _Z13llamadaCelulaPiS_ii)
        .other          _Z13llamadaCelulaPiS_ii,@"STO_CUDA_ENTRY STV_DEFAULT"
_Z13llamadaCelulaPiS_ii:
.text._Z13llamadaCelulaPiS_ii:
[----:B------:R-:W0:Y:S01]  /*0000*/  LDC R1, c[0x0][0x37c] ;  /* 0x0000df00ff017b82 */ /* 0x000e220000000800 */
[----:B------:R-:W1:Y:S01]  /*0010*/  S2R R0, SR_TID.X ;  /* 0x0000000000007919 */ /* 0x000e620000002100 */
[----:B------:R-:W2:Y:S06]  /*0020*/  LDCU UR5, c[0x0][0x2fc] ;  /* 0x00005f80ff0577ac */ /* 0x000eac0008000800 */
[----:B------:R-:W3:Y:S01]  /*0030*/  LDC.64 R4, c[0x0][0x380] ;  /* 0x0000e000ff047b82 */ /* 0x000ee20000000a00 */
[----:B0-----:R-:W-:Y:S01]  /*0040*/  VIADD R1, R1, 0xfffffff8 ;  /* 0xfffffff801017836 */ /* 0x001fe20000000000 */
[----:B------:R-:W1:Y:S01]  /*0050*/  S2R R3, SR_TID.Y ;  /* 0x0000000000037919 */ /* 0x000e620000002200 */
[----:B------:R-:W1:Y:S01]  /*0060*/  LDCU UR4, c[0x0][0x360] ;  /* 0x00006c00ff0477ac */ /* 0x000e620008000800 */
[----:B------:R-:W0:Y:S01]  /*0070*/  LDCU.64 UR36, c[0x0][0x358] ;  /* 0x00006b00ff2477ac */ /* 0x000e220008000a00 */
[----:B-1----:R-:W-:-:S05]  /*0080*/  IMAD R0, R0, UR4, R3 ;  /* 0x0000000400007c24 */ /* 0x002fca000f8e0203 */
[----:B------:R-:W-:-:S13]  /*0090*/  ISETP.NE.AND P0, PT, R0, RZ, PT ;  /* 0x000000ff0000720c */ /* 0x000fda0003f05270 */
[----:B------:R-:W3:Y:S08]  /*00a0*/  @!P0 LDC R3, c[0x0][0x394] ;  /* 0x0000e500ff038b82 */ /* 0x000ef00000000800 */
[----:B------:R-:W1:Y:S01]  /*00b0*/  @!P0 LDC.64 R6, c[0x0][0x380] ;  /* 0x0000e000ff068b82 */ /* 0x000e620000000a00 */
[----:B---3--:R-:W-:-:S05]  /*00c0*/  @!P0 IMAD.WIDE R2, R3, 0x4, R4 ;  /* 0x0000000403028825 */ /* 0x008fca00078e0204 */
[----:B0-----:R-:W3:Y:S04]  /*00d0*/  @!P0 LDG.E R9, desc[UR36][R2.64] ;  /* 0x0000002402098981 */ /* 0x001ee8000c1e1900 */
[----:B-1----:R-:W4:Y:S04]  /*00e0*/  @!P0 LDG.E R6, desc[UR36][R6.64+0x4] ;  /* 0x0000042406068981 */ /* 0x002f28000c1e1900 */
[----:B------:R0:W5:Y:S01]  /*00f0*/  @!P0 LDG.E R8, desc[UR36][R2.64+0x4] ;  /* 0x0000042402088981 */ /* 0x000162000c1e1900 */
[----:B------:R-:W1:Y:S01]  /*0100*/  LDCU UR4, c[0x0][0x2f8] ;  /* 0x00005f00ff0477ac */ /* 0x000e620008000800 */
[----:B------:R-:W-:Y:S01]  /*0110*/  @!P0 IMAD.MOV.U32 R10, RZ, RZ, 0x2 ;  /* 0x00000002ff0a8424 */ /* 0x000fe200078e00ff */
[----:B------:R-:W-:Y:S01]  /*0120*/  BSSY.RECONVERGENT B0, `(.L_x_0) ;  /* 0x00000fb000007945 */ /* 0x000fe20003800200 */
[----:B0-----:R-:W-:Y:S01]  /*0130*/  IMAD.WIDE.U32 R2, R0, 0x4, R4 ;  /* 0x0000000400027825 */ /* 0x001fe200078e0004 */
[----:B---3--:R-:W-:-:S02]  /*0140*/  ISETP.NE.AND P3, PT, R9, 0x1, !P0 ;  /* 0x000000010900780c */ /* 0x008fc40004765270 */
[----:B------:R-:W-:Y:S02]  /*0150*/  @!P0 ISETP.NE.AND P2, PT, R9, 0x1, PT ;  /* 0x000000010900880c */ /* 0x000fe40003f45270 */
[----:B----4-:R-:W-:Y:S02]  /*0160*/  ISETP.NE.AND P1, PT, R6, 0x1, !P0 ;  /* 0x000000010600780c */ /* 0x010fe40004725270 */
[----:B------:R-:W-:Y:S02]  /*0170*/  @!P0 SEL R9, RZ, 0x1, P2 ;  /* 0x00000001ff098807 */ /* 0x000fe40001000000 */
[----:B-----5:R-:W-:-:S05]  /*0180*/  ISETP.NE.AND P2, PT, R8, 0x1, !P0 ;  /* 0x000000010800780c */ /* 0x020fca0004745270 */
[----:B------:R-:W-:-:S04]  /*0190*/  @P3 IMAD.MOV R10, RZ, RZ, 0x1 ;  /* 0x00000001ff0a3424 */ /* 0x000fc800078e02ff */
[----:B------:R-:W-:Y:S02]  /*01a0*/  @P1 IADD3 R10, PT, PT, R9, RZ, RZ ;  /* 0x000000ff090a1210 */ /* 0x000fe40007ffe0ff */
[----:B-1----:R-:W-:-:S03]  /*01b0*/  IADD3 R6, P1, PT, R1, UR4, RZ ;  /* 0x0000000401067c10 */ /* 0x002fc6000ff3e0ff */
[----:B------:R-:W-:Y:S02]  /*01c0*/  @!P0 VIADD R8, R10, 0x1 ;  /* 0x000000010a088836 */ /* 0x000fe40000000000 */
[----:B------:R-:W-:Y:S02]  /*01d0*/  @P2 IMAD.MOV R8, RZ, RZ, R10 ;  /* 0x000000ffff082224 */ /* 0x000fe400078e020a */
[----:B--2---:R-:W-:-:S03]  /*01e0*/  IMAD.X R7, RZ, RZ, UR5, P1 ;  /* 0x00000005ff077e24 */ /* 0x004fc600088e06ff */
[----:B------:R-:W-:Y:S01]  /*01f0*/  @!P0 MOV R12, R8 ;  /* 0x00000008000c8202 */ /* 0x000fe20000000f00 */
[----:B------:R-:W-:Y:S06]  /*0200*/  @!P0 BRA `(.L_x_1) ;  /* 0x0000000c00b08947 */ /* 0x000fec0003800000 */
[----:B------:R-:W0:Y:S02]  /*0210*/  LDC R9, c[0x0][0x394] ;  /* 0x0000e500ff097b82 */ /* 0x000e240000000800 */
[----:B0-----:R-:W-:-:S05]  /*0220*/  VIADD R11, R9, 0xffffffff ;  /* 0xffffffff090b7836 */ /* 0x001fca0000000000 */
[----:B------:R-:W-:-:S13]  /*0230*/  ISETP.NE.AND P0, PT, R0, R11, PT ;  /* 0x0000000b0000720c */ /* 0x000fda0003f05270 */
[----:B------:R-:W-:Y:S05]  /*0240*/  @P0 BRA `(.L_x_2) ;  /* 0x00000000004c0947 */ /* 0x000fea0003800000 */
[C---:B------:R-:W-:Y:S02]  /*0250*/  IMAD.IADD R13, R0.reuse, 0x1, R9 ;  /* 0x00000001000d7824 */ /* 0x040fe400078e0209 */
[----:B------:R-:W-:Y:S02]  /*0260*/  VIADD R8, R0, 0xffffffff ;  /* 0xffffffff00087836 */ /* 0x000fe40000000000 */
[----:B------:R-:W-:-:S03]  /*0270*/  IMAD.WIDE.U32 R12, R13, 0x4, R4 ;  /* 0x000000040d0c7825 */ /* 0x000fc600078e0004 */
[C---:B------:R-:W-:Y:S01]  /*0280*/  IADD3 R9, PT, PT, R8.reuse, R9, RZ ;  /* 0x0000000908097210 */ /* 0x040fe20007ffe0ff */
[--C-:B------:R-:W-:Y:S02]  /*0290*/  IMAD.WIDE.U32 R10, R8, 0x4, R4.reuse ;  /* 0x00000004080a7825 */ /* 0x100fe400078e0004 */
[----:B------:R-:W2:Y:S02]  /*02a0*/  LDG.E R12, desc[UR36][R12.64] ;  /* 0x000000240c0c7981 */ /* 0x000ea4000c1e1900 */
[----:B------:R-:W-:Y:S02]  /*02b0*/  IMAD.WIDE.U32 R4, R9, 0x4, R4 ;  /* 0x0000000409047825 */ /* 0x000fe400078e0004 */
[----:B------:R-:W3:Y:S04]  /*02c0*/  LDG.E R10, desc[UR36][R10.64] ;  /* 0x000000240a0a7981 */ /* 0x000ee8000c1e1900 */
[----:B------:R-:W4:Y:S01]  /*02d0*/  LDG.E R4, desc[UR36][R4.64] ;  /* 0x0000002404047981 */ /* 0x000f22000c1e1900 */
[----:B------:R-:W-:Y:S01]  /*02e0*/  IMAD.MOV.U32 R9, RZ, RZ, 0x2 ;  /* 0x00000002ff097424 */ /* 0x000fe200078e00ff */
[----:B--2---:R-:W-:-:S02]  /*02f0*/  ISETP.NE.AND P1, PT, R12, 0x1, PT ;  /* 0x000000010c00780c */ /* 0x004fc40003f25270 */
[----:B---3--:R-:W-:Y:S02]  /*0300*/  ISETP.NE.AND P0, PT, R10, 0x1, PT ;  /* 0x000000010a00780c */ /* 0x008fe40003f05270 */
[----:B------:R-:W-:Y:S02]  /*0310*/  SEL R8, RZ, 0x1, P1 ;  /* 0x00000001ff087807 */ /* 0x000fe40000800000 */
[----:B----4-:R-:W-:-:S07]  /*0320*/  ISETP.NE.AND P2, PT, R4, 0x1, PT ;  /* 0x000000010400780c */ /* 0x010fce0003f45270 */
[----:B------:R-:W-:Y:S02]  /*0330*/  @P1 IMAD.MOV R9, RZ, RZ, 0x1 ;  /* 0x00000001ff091424 */ /* 0x000fe400078e02ff */
[----:B------:R-:W-:-:S05]  /*0340*/  @P0 IMAD.MOV R9, RZ, RZ, R8 ;  /* 0x000000ffff090224 */ /* 0x000fca00078e0208 */
[----:B------:R-:W-:Y:S01]  /*0350*/  IADD3 R12, PT, PT, R9, 0x1, RZ ;  /* 0x00000001090c7810 */ /* 0x000fe20007ffe0ff */
[----:B------:R-:W-:Y:S01]  /*0360*/  @P2 IMAD.MOV R12, RZ, RZ, R9 ;  /* 0x000000ffff0c2224 */ /* 0x000fe200078e0209 */
[----:B------:R-:W-:Y:S06]  /*0370*/  BRA `(.L_x_1) ;  /* 0x0000000c00547947 */ /* 0x000fec0003800000 */
.L_x_2:
[----:B------:R-:W0:Y:S02]  /*0380*/  LDC R10, c[0x0][0x390] ;  /* 0x0000e400ff0a7b82 */ /* 0x000e240000000800 */
[----:B0-----:R-:W-:-:S04]  /*0390*/  VIADD R8, R10, 0xffffffff ;  /* 0xffffffff0a087836 */ /* 0x001fc80000000000 */
[----:B------:R-:W-:-:S05]  /*03a0*/  IMAD R15, R8, R9, RZ ;  /* 0x00000009080f7224 */ /* 0x000fca00078e02ff */
[----:B------:R-:W-:-:S13]  /*03b0*/  ISETP.NE.AND P0, PT, R0, R15, PT ;  /* 0x0000000f0000720c */ /* 0x000fda0003f05270 */
[----:B------:R-:W-:Y:S05]  /*03c0*/  @P0 BRA `(.L_x_3) ;  /* 0x00000000003c0947 */ /* 0x000fea0003800000 */
[----:B------:R-:W-:Y:S01]  /*03d0*/  IMAD.IADD R9, R0, 0x1, -R9 ;  /* 0x0000000100097824 */ /* 0x000fe200078e0a09 */
[----:B------:R-:W2:Y:S03]  /*03e0*/  LDG.E R8, desc[UR36][R2.64+0x4] ;  /* 0x0000042402087981 */ /* 0x000ea6000c1e1900 */
[----:B------:R-:W-:-:S05]  /*03f0*/  IMAD.WIDE R4, R9, 0x4, R4 ;  /* 0x0000000409047825 */ /* 0x000fca00078e0204 */
[----:B------:R-:W3:Y:S04]  /*0400*/  LDG.E R10, desc[UR36][R4.64] ;  /* 0x00000024040a7981 */ /* 0x000ee8000c1e1900 */
[----:B------:R-:W4:Y:S01]  /*0410*/  LDG.E R9, desc[UR36][R4.64+0x4] ;  /* 0x0000042404097981 */ /* 0x000f22000c1e1900 */
[----:B--2---:R-:W-:Y:S02]  /*0420*/  ISETP.NE.AND P0, PT, R8, 0x1, PT ;  /* 0x000000010800780c */ /* 0x004fe40003f05270 */
[----:B---3--:R-:W-:Y:S01]  /*0430*/  ISETP.NE.AND P1, PT, R10, 0x1, PT ;  /* 0x000000010a00780c */ /* 0x008fe20003f25270 */
[----:B------:R-:W-:Y:S01]  /*0440*/  HFMA2 R10, -RZ, RZ, 0, 1.1920928955078125e-07 ;  /* 0x00000002ff0a7431 */ /* 0x000fe200000001ff */
[----:B----4-:R-:W-:Y:S02]  /*0450*/  ISETP.NE.AND P2, PT, R9, 0x1, PT ;  /* 0x000000010900780c */ /* 0x010fe40003f45270 */
[----:B------:R-:W-:-:S09]  /*0460*/  SEL R8, RZ, 0x1, P1 ;  /* 0x00000001ff087807 */ /* 0x000fd20000800000 */
[----:B------:R-:W-:Y:S02]  /*0470*/  @P1 IMAD.MOV R10, RZ, RZ, 0x1 ;  /* 0x00000001ff0a1424 */ /* 0x000fe400078e02ff */
[----:B------:R-:W-:-:S04]  /*0480*/  @P0 IMAD.MOV R10, RZ, RZ, R8 ;  /* 0x000000ffff0a0224 */ /* 0x000fc800078e0208 */
[C---:B------:R-:W-:Y:S01]  /*0490*/  VIADD R12, R10.reuse, 0x1 ;  /* 0x000000010a0c7836 */ /* 0x040fe20000000000 */
[----:B------:R-:W-:Y:S01]  /*04a0*/  @P2 IADD3 R12, PT, PT, R10, RZ, RZ ;  /* 0x000000ff0a0c2210 */ /* 0x000fe20007ffe0ff */
[----:B------:R-:W-:Y:S06]  /*04b0*/  BRA `(.L_x_1) ;  /* 0x0000000c00047947 */ /* 0x000fec0003800000 */
.L_x_3:
[----:B------:R-:W-:-:S04]  /*04c0*/  IMAD R17, R9, R10, RZ ;  /* 0x0000000a09117224 */ /* 0x000fc800078e02ff */
[----:B------:R-:W-:-:S05]  /*04d0*/  VIADD R13, R17, 0xffffffff ;  /* 0xffffffff110d7836 */ /* 0x000fca0000000000 */
[----:B------:R-:W-:-:S13]  /*04e0*/  ISETP.NE.AND P0, PT, R0, R13, PT ;  /* 0x0000000d0000720c */ /* 0x000fda0003f05270 */
[----:B------:R-:W-:Y:S05]  /*04f0*/  @P0 BRA `(.L_x_4) ;  /* 0x0000000000440947 */ /* 0x000fea0003800000 */
[C---:B------:R-:W-:Y:S02]  /*0500*/  IMAD.IADD R9, R0.reuse, 0x1, -R9 ;  /* 0x0000000100097824 */ /* 0x040fe400078e0a09 */
[----:B------:R-:W-:Y:S02]  /*0510*/  VIADD R11, R0, 0xffffffff ;  /* 0xffffffff000b7836 */ /* 0x000fe40000000000 */
[----:B------:R-:W-:-:S04]  /*0520*/  IMAD.WIDE R8, R9, 0x4, R4 ;  /* 0x0000000409087825 */ /* 0x000fc800078e0204 */
[----:B------:R-:W-:Y:S01]  /*0530*/  IMAD.WIDE.U32 R4, R11, 0x4, R4 ;  /* 0x000000040b047825 */ /* 0x000fe200078e0004 */
[----:B------:R-:W2:Y:S04]  /*0540*/  LDG.E R10, desc[UR36][R8.64+-0x4] ;  /* 0xfffffc24080a7981 */ /* 0x000ea8000c1e1900 */
[----:B------:R-:W3:Y:S04]  /*0550*/  LDG.E R11, desc[UR36][R8.64] ;  /* 0x00000024080b7981 */ /* 0x000ee8000c1e1900 */
[----:B------:R-:W4:Y:S01]  /*0560*/  LDG.E R4, desc[UR36][R4.64] ;  /* 0x0000002404047981 */ /* 0x000f22000c1e1900 */
[----:B---3--:R-:W-:-:S02]  /*0570*/  ISETP.NE.AND P2, PT, R11, 0x1, PT ;  /* 0x000000010b00780c */ /* 0x008fc40003f45270 */
[----:B----4-:R-:W-:Y:S02]  /*0580*/  ISETP.NE.AND P1, PT, R4, 0x1, PT ;  /* 0x000000010400780c */ /* 0x010fe40003f25270 */
[----:B--2---:R-:W-:Y:S02]  /*0590*/  ISETP.NE.AND P0, PT, R10, 0x1, PT ;  /* 0x000000010a00780c */ /* 0x004fe40003f05270 */
[----:B------:R-:W-:Y:S02]  /*05a0*/  SEL R10, RZ, 0x1, P2 ;  /* 0x00000001ff0a7807 */ /* 0x000fe40001000000 */
[----:B------:R-:W-:-:S05]  /*05b0*/  MOV R11, 0x2 ;  /* 0x00000002000b7802 */ /* 0x000fca0000000f00 */
[----:B------:R-:W-:Y:S02]  /*05c0*/  @P2 IMAD.MOV R11, RZ, RZ, 0x1 ;  /* 0x00000001ff0b2424 */ /* 0x000fe400078e02ff */
[----:B------:R-:W-:-:S04]  /*05d0*/  @P1 IMAD.MOV R11, RZ, RZ, R10 ;  /* 0x000000ffff0b1224 */ /* 0x000fc800078e020a */
[C---:B------:R-:W-:Y:S01]  /*05e0*/  VIADD R12, R11.reuse, 0x1 ;  /* 0x000000010b0c7836 */ /* 0x040fe20000000000 */
[----:B------:R-:W-:Y:S01]  /*05f0*/  @P0 IADD3 R12, PT, PT, R11, RZ, RZ ;  /* 0x000000ff0b0c0210 */ /* 0x000fe20007ffe0ff */
[----:B------:R-:W-:Y:S06]  /*0600*/  BRA `(.L_x_1) ;  /* 0x0000000800b07947 */ /* 0x000fec0003800000 */
.L_x_4:
[----:B------:R-:W-:Y:S02]  /*0610*/  IABS R19, R9 ;  /* 0x0000000900137213 */ /* 0x000fe40000000000 */
[----:B------:R-:W-:Y:S02]  /*0620*/  ISETP.GE.AND P2, PT, R0, RZ, PT ;  /* 0x000000ff0000720c */ /* 0x000fe40003f46270 */
[----:B------:R-:W0:Y:S08]  /*0630*/  I2F.RP R8, R19 ;  /* 0x0000001300087306 */ /* 0x000e300000209400 */
[----:B0-----:R-:W0:Y:S02]  /*0640*/  MUFU.RCP R8, R8 ;  /* 0x0000000800087308 */ /* 0x001e240000001000 */
[----:B0-----:R-:W-:-:S06]  /*0650*/  VIADD R12, R8, 0xffffffe ;  /* 0x0ffffffe080c7836 */ /* 0x001fcc0000000000 */
[----:B------:R0:W1:Y:S02]  /*0660*/  F2I.FTZ.U32.TRUNC.NTZ R13, R12 ;  /* 0x0000000c000d7305 */ /* 0x000064000021f000 */
[----:B0-----:R-:W-:Y:S02]  /*0670*/  HFMA2 R12, -RZ, RZ, 0, 0 ;  /* 0x00000000ff0c7431 */ /* 0x001fe400000001ff */
[----:B-1----:R-:W-:-:S04]  /*0680*/  IMAD.MOV R10, RZ, RZ, -R13 ;  /* 0x000000ffff0a7224 */ /* 0x002fc800078e0a0d */
[----:B------:R-:W-:Y:S01]  /*0690*/  IMAD R21, R10, R19, RZ ;  /* 0x000000130a157224 */ /* 0x000fe200078e02ff */
[----:B------:R-:W-:-:S03]  /*06a0*/  IABS R10, R0 ;  /* 0x00000000000a7213 */ /* 0x000fc60000000000 */
[----:B------:R-:W-:-:S06]  /*06b0*/  IMAD.HI.U32 R13, R13, R21, R12 ;  /* 0x000000150d0d7227 */ /* 0x000fcc00078e000c */
[----:B------:R-:W-:-:S04]  /*06c0*/  IMAD.HI.U32 R13, R13, R10, RZ ;  /* 0x0000000a0d0d7227 */ /* 0x000fc800078e00ff */
[----:B------:R-:W-:-:S04]  /*06d0*/  IMAD.MOV R13, RZ, RZ, -R13 ;  /* 0x000000ffff0d7224 */ /* 0x000fc800078e0a0d */
[----:B------:R-:W-:-:S05]  /*06e0*/  IMAD R8, R19, R13, R10 ;  /* 0x0000000d13087224 */ /* 0x000fca00078e020a */
[----:B------:R-:W-:-:S13]  /*06f0*/  ISETP.GT.U32.AND P0, PT, R19, R8, PT ;  /* 0x000000081300720c */ /* 0x000fda0003f04070 */
[----:B------:R-:W-:Y:S01]  /*0700*/  @!P0 IMAD.IADD R8, R8, 0x1, -R19 ;  /* 0x0000000108088824 */ /* 0x000fe200078e0a13 */
[----:B------:R-:W-:-:S04]  /*0710*/  ISETP.NE.AND P0, PT, R9, RZ, PT ;  /* 0x000000ff0900720c */ /* 0x000fc80003f05270 */
[----:B------:R-:W-:-:S13]  /*0720*/  ISETP.GT.U32.AND P1, PT, R19, R8, PT ;  /* 0x000000081300720c */ /* 0x000fda0003f24070 */
[----:B------:R-:W-:-:S05]  /*0730*/  @!P1 IADD3 R8, PT, PT, R8, -R19, RZ ;  /* 0x8000001308089210 */ /* 0x000fca0007ffe0ff */
[----:B------:R-:W-:Y:S01]  /*0740*/  @!P2 IMAD.MOV R8, RZ, RZ, -R8 ;  /* 0x000000ffff08a224 */ /* 0x000fe200078e0a08 */
[----:B------:R-:W-:-:S04]  /*0750*/  @!P0 LOP3.LUT R8, RZ, R9, RZ, 0x33, !PT ;  /* 0x00000009ff088212 */ /* 0x000fc800078e33ff */
[----:B------:R-:W-:-:S13]  /*0760*/  ISETP.NE.AND P0, PT, R8, RZ, PT ;  /* 0x000000ff0800720c */ /* 0x000fda0003f05270 */
[----:B------:R-:W-:Y:S05]  /*0770*/  @P0 BRA `(.L_x_5) ;  /* 0x0000000000600947 */ /* 0x000fea0003800000 */
[----:B------:R-:W-:-:S04]  /*0780*/  IMAD.WIDE R10, R9, 0x4, R2 ;  /* 0x00000004090a7825 */ /* 0x000fc800078e0202 */
[----:B------:R-:W-:Y:S01]  /*0790*/  IMAD.IADD R13, R0, 0x1, -R9 ;  /* 0x00000001000d7824 */ /* 0x000fe200078e0a09 */
[----:B------:R-:W2:Y:S04]  /*07a0*/  LDG.E R12, desc[UR36][R10.64] ;  /* 0x000000240a0c7981 */ /* 0x000ea8000c1e1900 */
[----:B------:R-:W3:Y:S01]  /*07b0*/  LDG.E R9, desc[UR36][R2.64+0x4] ;  /* 0x0000042402097981 */ /* 0x000ee2000c1e1900 */
[----:B------:R-:W-:-:S03]  /*07c0*/  IMAD.WIDE R4, R13, 0x4, R4 ;  /* 0x000000040d047825 */ /* 0x000fc600078e0204 */
[----:B------:R-:W4:Y:S04]  /*07d0*/  LDG.E R8, desc[UR36][R10.64+0x4] ;  /* 0x000004240a087981 */ /* 0x000f28000c1e1900 */
[----:B------:R-:W5:Y:S04]  /*07e0*/  LDG.E R13, desc[UR36][R4.64] ;  /* 0x00000024040d7981 */ /* 0x000f68000c1e1900 */
[----:B------:R-:W4:Y:S01]  /*07f0*/  LDG.E R14, desc[UR36][R4.64+0x4] ;  /* 0x00000424040e7981 */ /* 0x000f22000c1e1900 */
[----:B--2---:R-:W-:Y:S02]  /*0800*/  ISETP.NE.AND P0, PT, R12, 0x1, PT ;  /* 0x000000010c00780c */ /* 0x004fe40003f05270 */
[----:B---3--:R-:W-:-:S02]  /*0810*/  ISETP.NE.AND P1, PT, R9, 0x1, PT ;  /* 0x000000010900780c */ /* 0x008fc40003f25270 */
[----:B------:R-:W-:Y:S02]  /*0820*/  SEL R9, RZ, 0x1, P0 ;  /* 0x00000001ff097807 */ /* 0x000fe40000000000 */
[----:B------:R-:W-:Y:S02]  /*0830*/  MOV R12, 0x2 ;  /* 0x00000002000c7802 */ /* 0x000fe40000000f00 */
[----:B-----5:R-:W-:-:S05]  /*0840*/  ISETP.NE.AND P2, PT, R13, 0x1, PT ;  /* 0x000000010d00780c */ /* 0x020fca0003f45270 */
[----:B------:R-:W-:Y:S02]  /*0850*/  @P0 IMAD.MOV R12, RZ, RZ, 0x1 ;  /* 0x00000001ff0c0424 */ /* 0x000fe400078e02ff */
[----:B------:R-:W-:Y:S01]  /*0860*/  @P1 IMAD.MOV R12, RZ, RZ, R9 ;  /* 0x000000ffff0c1224 */ /* 0x000fe200078e0209 */
[----:B----4-:R-:W-:Y:S02]  /*0870*/  ISETP.NE.AND P1, PT, R14, 0x1, PT ;  /* 0x000000010e00780c */ /* 0x010fe40003f25270 */
[----:B------:R-:W-:Y:S02]  /*0880*/  ISETP.NE.AND P0, PT, R8, 0x1, PT ;  /* 0x000000010800780c */ /* 0x000fe40003f05270 */
[----:B------:R-:W-:Y:S01]  /*0890*/  IADD3 R9, PT, PT, R12, 0x1, RZ ;  /* 0x000000010c097810 */ /* 0x000fe20007ffe0ff */
[----:B------:R-:W-:-:S04]  /*08a0*/  @P2 IMAD.MOV R9, RZ, RZ, R12 ;  /* 0x000000ffff092224 */ /* 0x000fc800078e020c */
[----:B------:R-:W-:-:S04]  /*08b0*/  VIADD R4, R9, 0x1 ;  /* 0x0000000109047836 */ /* 0x000fc80000000000 */
[----:B------:R-:W-:-:S05]  /*08c0*/  @P1 IADD3 R4, PT, PT, R9, RZ, RZ ;  /* 0x000000ff09041210 */ /* 0x000fca0007ffe0ff */
[----:B------:R-:W-:Y:S02]  /*08d0*/  VIADD R12, R4, 0x1 ;  /* 0x00000001040c7836 */ /* 0x000fe40000000000 */
[----:B------:R-:W-:Y:S01]  /*08e0*/  @P0 IMAD.MOV R12, RZ, RZ, R4 ;  /* 0x000000ffff0c0224 */ /* 0x000fe200078e0204 */
[----:B------:R-:W-:Y:S06]  /*08f0*/  BRA `(.L_x_1) ;  /* 0x0000000400f47947 */ /* 0x000fec0003800000 */
.L_x_5:
[----:B------:R-:W-:-:S13]  /*0900*/  ISETP.NE.AND P0, PT, R8, R11, PT ;  /* 0x0000000b0800720c */ /* 0x000fda0003f05270 */
[----:B------:R-:W-:Y:S05]  /*0910*/  @P0 BRA `(.L_x_6) ;  /* 0x0000000000740947 */ /* 0x000fea0003800000 */
[C---:B------:R-:W-:Y:S01]  /*0920*/  IADD3 R13, PT, PT, R0.reuse, R9, RZ ;  /* 0x00000009000d7210 */ /* 0x040fe20007ffe0ff */
[----:B------:R-:W-:-:S04]  /*0930*/  VIADD R8, R0, 0xffffffff ;  /* 0xffffffff00087836 */ /* 0x000fc80000000000 */
[----:B------:R-:W-:-:S04]  /*0940*/  IMAD.WIDE.U32 R12, R13, 0x4, R4 ;  /* 0x000000040d0c7825 */ /* 0x000fc800078e0004 */
[----:B------:R-:W-:Y:S02]  /*0950*/  IMAD.WIDE.U32 R10, R8, 0x4, R4 ;  /* 0x00000004080a7825 */ /* 0x000fe400078e0004 */
[----:B------:R-:W2:Y:S02]  /*0960*/  LDG.E R12, desc[UR36][R12.64] ;  /* 0x000000240c0c7981 */ /* 0x000ea4000c1e1900 */
[----:B------:R-:W-:Y:S02]  /*0970*/  IMAD.IADD R15, R0, 0x1, -R9 ;  /* 0x00000001000f7824 */ /* 0x000fe400078e0a09 */
[----:B------:R-:W3:Y:S02]  /*0980*/  LDG.E R10, desc[UR36][R10.64] ;  /* 0x000000240a0a7981 */ /* 0x000ee4000c1e1900 */
[----:B------:R-:W-:Y:S01]  /*0990*/  IMAD.WIDE R14, R15, 0x4, R4 ;  /* 0x000000040f0e7825 */ /* 0x000fe200078e0204 */
[----:B------:R-:W-:-:S04]  /*09a0*/  IADD3 R17, PT, PT, R8, R9, RZ ;  /* 0x0000000908117210 */ /* 0x000fc80007ffe0ff */
[----:B------:R-:W4:Y:S01]  /*09b0*/  LDG.E R16, desc[UR36][R14.64] ;  /* 0x000000240e107981 */ /* 0x000f22000c1e1900 */
[----:B------:R-:W-:-:S03]  /*09c0*/  IMAD.WIDE.U32 R4, R17, 0x4, R4 ;  /* 0x0000000411047825 */ /* 0x000fc600078e0004 */
[----:B------:R-:W5:Y:S04]  /*09d0*/  LDG.E R9, desc[UR36][R14.64+-0x4] ;  /* 0xfffffc240e097981 */ /* 0x000f68000c1e1900 */
[----:B------:R-:W5:Y:S01]  /*09e0*/  LDG.E R4, desc[UR36][R4.64] ;  /* 0x0000002404047981 */ /* 0x000f62000c1e1900 */
[----:B------:R-:W-:Y:S01]  /*09f0*/  IMAD.MOV.U32 R8, RZ, RZ, 0x2 ;  /* 0x00000002ff087424 */ /* 0x000fe200078e00ff */
[----:B--2---:R-:W-:Y:S02]  /*0a00*/  ISETP.NE.AND P1, PT, R12, 0x1, PT ;  /* 0x000000010c00780c */ /* 0x004fe40003f25270 */
[----:B---3--:R-:W-:Y:S02]  /*0a10*/  ISETP.NE.AND P0, PT, R10, 0x1, PT ;  /* 0x000000010a00780c */ /* 0x008fe40003f05270 */
[----:B------:R-:W-:-:S02]  /*0a20*/  SEL R10, RZ, 0x1, P1 ;  /* 0x00000001ff0a7807 */ /* 0x000fc40000800000 */
[----:B----4-:R-:W-:-:S07]  /*0a30*/  ISETP.NE.AND P2, PT, R16, 0x1, PT ;  /* 0x000000011000780c */ /* 0x010fce0003f45270 */
[----:B------:R-:W-:Y:S02]  /*0a40*/  @P1 IMAD.MOV R8, RZ, RZ, 0x1 ;  /* 0x00000001ff081424 */ /* 0x000fe400078e02ff */
[----:B------:R-:W-:Y:S02]  /*0a50*/  @P0 IADD3 R8, PT, PT, R10, RZ, RZ ;  /* 0x000000ff0a080210 */ /* 0x000fe40007ffe0ff */
[----:B-----5:R-:W-:Y:S02]  /*0a60*/  ISETP.NE.AND P0, PT, R9, 0x1, PT ;  /* 0x000000010900780c */ /* 0x020fe40003f05270 */
[----:B------:R-:W-:Y:S01]  /*0a70*/  ISETP.NE.AND P1, PT, R4, 0x1, PT ;  /* 0x000000010400780c */ /* 0x000fe20003f25270 */
[----:B------:R-:W-:Y:S02]  /*0a80*/  VIADD R9, R8, 0x1 ;  /* 0x0000000108097836 */ /* 0x000fe40000000000 */
[----:B------:R-:W-:-:S05]  /*0a90*/  @P2 IMAD.MOV R9, RZ, RZ, R8 ;  /* 0x000000ffff092224 */ /* 0x000fca00078e0208 */
[----:B------:R-:W-:-:S03]  /*0aa0*/  IADD3 R4, PT, PT, R9, 0x1, RZ ;  /* 0x0000000109047810 */ /* 0x000fc60007ffe0ff */
[----:B------:R-:W-:-:S04]  /*0ab0*/  @P0 IMAD.MOV R4, RZ, RZ, R9 ;  /* 0x000000ffff040224 */ /* 0x000fc800078e0209 */
[C---:B------:R-:W-:Y:S01]  /*0ac0*/  VIADD R12, R4.reuse, 0x1 ;  /* 0x00000001040c7836 */ /* 0x040fe20000000000 */
[----:B------:R-:W-:Y:S01]  /*0ad0*/  @P1 IADD3 R12, PT, PT, R4, RZ, RZ ;  /* 0x000000ff040c1210 */ /* 0x000fe20007ffe0ff */
[----:B------:R-:W-:Y:S06]  /*0ae0*/  BRA `(.L_x_1) ;  /* 0x0000000400787947 */ /* 0x000fec0003800000 */
.L_x_6:
[----:B------:R-:W-:-:S04]  /*0af0*/  ISETP.GE.AND P0, PT, R0, R17, PT ;  /* 0x000000110000720c */ /* 0x000fc80003f06270 */
[----:B------:R-:W-:-:S13]  /*0b00*/  ISETP.LT.OR P0, PT, R0, R15, P0 ;  /* 0x0000000f0000720c */ /* 0x000fda0000701670 */
[----:B------:R-:W-:Y:S05]  /*0b10*/  @P0 BRA `(.L_x_7) ;  /* 0x0000000000640947 */ /* 0x000fea0003800000 */
[----:B------:R-:W-:Y:S01]  /*0b20*/  VIADD R11, R0, 0xffffffff ;  /* 0xffffffff000b7836 */ /* 0x000fe20000000000 */
[----:B------:R-:W2:Y:S03]  /*0b30*/  LDG.E R8, desc[UR36][R2.64+0x4] ;  /* 0x0000042402087981 */ /* 0x000ea6000c1e1900 */
[----:B------:R-:W-:-:S04]  /*0b40*/  IMAD.WIDE.U32 R10, R11, 0x4, R4 ;  /* 0x000000040b0a7825 */ /* 0x000fc800078e0004 */
[----:B------:R-:W-:Y:S02]  /*0b50*/  IMAD.IADD R9, R0, 0x1, -R9 ;  /* 0x0000000100097824 */ /* 0x000fe400078e0a09 */
[----:B------:R-:W3:Y:S02]  /*0b60*/  LDG.E R10, desc[UR36][R10.64] ;  /* 0x000000240a0a7981 */ /* 0x000ee4000c1e1900 */
[----:B------:R-:W-:-:S05]  /*0b70*/  IMAD.WIDE R4, R9, 0x4, R4 ;  /* 0x0000000409047825 */ /* 0x000fca00078e0204 */
[----:B------:R-:W4:Y:S04]  /*0b80*/  LDG.E R12, desc[UR36][R4.64] ;  /* 0x00000024040c7981 */ /* 0x000f28000c1e1900 */
[----:B------:R-:W5:Y:S04]  /*0b90*/  LDG.E R13, desc[UR36][R4.64+0x4] ;  /* 0x00000424040d7981 */ /* 0x000f68000c1e1900 */
[----:B------:R-:W5:Y:S01]  /*0ba0*/  LDG.E R14, desc[UR36][R4.64+-0x4] ;  /* 0xfffffc24040e7981 */ /* 0x000f62000c1e1900 */
[----:B------:R-:W-:Y:S02]  /*0bb0*/  MOV R9, 0x2 ;  /* 0x0000000200097802 */ /* 0x000fe40000000f00 */
[----:B--2---:R-:W-:-:S02]  /*0bc0*/  ISETP.NE.AND P0, PT, R8, 0x1, PT ;  /* 0x000000010800780c */ /* 0x004fc40003f05270 */
[----:B---3--:R-:W-:-:S04]  /*0bd0*/  ISETP.NE.AND P1, PT, R10, 0x1, PT ;  /* 0x000000010a00780c */ /* 0x008fc80003f25270 */
[----:B------:R-:W-:Y:S02]  /*0be0*/  SEL R8, RZ, 0x1, P1 ;  /* 0x00000001ff087807 */ /* 0x000fe40000800000 */
[----:B----4-:R-:W-:-:S07]  /*0bf0*/  ISETP.NE.AND P2, PT, R12, 0x1, PT ;  /* 0x000000010c00780c */ /* 0x010fce0003f45270 */
[----:B------:R-:W-:Y:S02]  /*0c00*/  @P1 IMAD.MOV R9, RZ, RZ, 0x1 ;  /* 0x00000001ff091424 */ /* 0x000fe400078e02ff */
[----:B------:R-:W-:Y:S01]  /*0c10*/  @P0 IMAD.MOV R9, RZ, RZ, R8 ;  /* 0x000000ffff090224 */ /* 0x000fe200078e0208 */
[----:B-----5:R-:W-:Y:S02]  /*0c20*/  ISETP.NE.AND P0, PT, R13, 0x1, PT ;  /* 0x000000010d00780c */ /* 0x020fe40003f05270 */
        /* <DEDUP_REMOVED lines=8> */
.L_x_7:
[----:B------:R-:W-:-:S13]  /*0cb0*/  ISETP.GE.AND P0, PT, R0, R9, PT ;  /* 0x000000090000720c */ /* 0x000fda0003f06270 */
[----:B------:R-:W-:Y:S05]  /*0cc0*/  @P0 BRA `(.L_x_8) ;  /* 0x00000000006c0947 */ /* 0x000fea0003800000 */
[C---:B------:R-:W-:Y:S01]  /*0cd0*/  IADD3 R8, PT, PT, R0.reuse, -0x1, RZ ;  /* 0xffffffff00087810 */ /* 0x040fe20007ffe0ff */
[----:B------:R-:W-:Y:S01]  /*0ce0*/  IMAD.IADD R13, R0, 0x1, R9 ;  /* 0x00000001000d7824 */ /* 0x000fe200078e0209 */
[----:B------:R-:W2:Y:S03]  /*0cf0*/  LDG.E R14, desc[UR36][R2.64+0x4] ;  /* 0x00000424020e7981 */ /* 0x000ea6000c1e1900 */
[----:B------:R-:W-:-:S06]  /*0d00*/  IMAD.WIDE.U32 R10, R8, 0x4, R4 ;  /* 0x00000004080a7825 */ /* 0x000fcc00078e0004 */
[----:B------:R-:W3:Y:S01]  /*0d10*/  LDG.E R10, desc[UR36][R10.64] ;  /* 0x000000240a0a7981 */ /* 0x000ee2000c1e1900 */
[----:B------:R-:W-:-:S04]  /*0d20*/  IMAD.WIDE.U32 R12, R13, 0x4, R4 ;  /* 0x000000040d0c7825 */ /* 0x000fc800078e0004 */
[----:B------:R-:W-:Y:S01]  /*0d30*/  IMAD.IADD R9, R8, 0x1, R9 ;  /* 0x0000000108097824 */ /* 0x000fe200078e0209 */
[----:B------:R-:W4:Y:S03]  /*0d40*/  LDG.E R15, desc[UR36][R12.64] ;  /* 0x000000240c0f7981 */ /* 0x000f26000c1e1900 */
[----:B------:R-:W-:Y:S01]  /*0d50*/  IMAD.WIDE.U32 R4, R9, 0x4, R4 ;  /* 0x0000000409047825 */ /* 0x000fe200078e0004 */
[----:B------:R-:W5:Y:S05]  /*0d60*/  LDG.E R8, desc[UR36][R12.64+0x4] ;  /* 0x000004240c087981 */ /* 0x000f6a000c1e1900 */
[----:B------:R-:W5:Y:S01]  /*0d70*/  LDG.E R4, desc[UR36][R4.64] ;  /* 0x0000002404047981 */ /* 0x000f62000c1e1900 */
[----:B------:R-:W-:Y:S01]  /*0d80*/  HFMA2 R9, -RZ, RZ, 0, 1.1920928955078125e-07 ;  /* 0x00000002ff097431 */ /* 0x000fe200000001ff */
        /* <DEDUP_REMOVED lines=15> */
.L_x_8:
[----:B------:R-:W-:Y:S01]  /*0e80*/  IADD3 R13, PT, PT, R0, -0x1, RZ ;  /* 0xffffffff000d7810 */ /* 0x000fe20007ffe0ff */
[----:B------:R-:W2:Y:S04]  /*0e90*/  LDG.E R14, desc[UR36][R2.64+0x4] ;  /* 0x00000424020e7981 */ /* 0x000ea8000c1e1900 */
[----:B------:R-:W-:-:S06]  /*0ea0*/  IMAD.WIDE.U32 R12, R13, 0x4, R4 ;  /* 0x000000040d0c7825 */ /* 0x000fcc00078e0004 */
[----:B------:R-:W3:Y:S01]  /*0eb0*/  LDG.E R12, desc[UR36][R12.64] ;  /* 0x000000240c0c7981 */ /* 0x000ee2000c1e1900 */
[----:B------:R-:W-:-:S04]  /*0ec0*/  IMAD.WIDE R10, R9, 0x4, R2 ;  /* 0x00000004090a7825 */ /* 0x000fc800078e0202 */
[----:B------:R-:W-:Y:S01]  /*0ed0*/  IMAD.IADD R9, R0, 0x1, -R9 ;  /* 0x0000000100097824 */ /* 0x000fe200078e0a09 */
[----:B------:R-:W4:Y:S03]  /*0ee0*/  LDG.E R15, desc[UR36][R10.64] ;  /* 0x000000240a0f7981 */ /* 0x000f26000c1e1900 */
[----:B------:R-:W-:Y:S01]  /*0ef0*/  IMAD.WIDE R4, R9, 0x4, R4 ;  /* 0x0000000409047825 */ /* 0x000fe200078e0204 */
[----:B------:R-:W5:Y:S04]  /*0f00*/  LDG.E R19, desc[UR36][R10.64+0x4] ;  /* 0x000004240a137981 */ /* 0x000f68000c1e1900 */
[----:B------:R-:W5:Y:S04]  /*0f10*/  LDG.E R16, desc[UR36][R4.64] ;  /* 0x0000002404107981 */ /* 0x000f68000c1e1900 */
[----:B------:R-:W5:Y:S04]  /*0f20*/  LDG.E R17, desc[UR36][R4.64+-0x4] ;  /* 0xfffffc2404117981 */ /* 0x000f68000c1e1900 */
[----:B------:R0:W5:Y:S04]  /*0f30*/  LDG.E R18, desc[UR36][R4.64+0x4] ;  /* 0x0000042404127981 */ /* 0x000168000c1e1900 */
[----:B------:R-:W5:Y:S01]  /*0f40*/  LDG.E R8, desc[UR36][R10.64+-0x4] ;  /* 0xfffffc240a087981 */ /* 0x000f62000c1e1900 */
[----:B------:R-:W-:Y:S01]  /*0f50*/  IMAD.MOV.U32 R9, RZ, RZ, 0x2 ;  /* 0x00000002ff097424 */ /* 0x000fe200078e00ff */
[----:B--2---:R-:W-:-:S02]  /*0f60*/  ISETP.NE.AND P0, PT, R14, 0x1, PT ;  /* 0x000000010e00780c */ /* 0x004fc40003f05270 */
[----:B---3--:R-:W-:-:S04]  /*0f70*/  ISETP.NE.AND P1, PT, R12, 0x1, PT ;  /* 0x000000010c00780c */ /* 0x008fc80003f25270 */
[----:B------:R-:W-:Y:S02]  /*0f80*/  SEL R12, RZ, 0x1, P1 ;  /* 0x00000001ff0c7807 */ /* 0x000fe40000800000 */
[----:B----4-:R-:W-:-:S07]  /*0f90*/  ISETP.NE.AND P2, PT, R15, 0x1, PT ;  /* 0x000000010f00780c */ /* 0x010fce0003f45270 */
[----:B------:R-:W-:Y:S01]  /*0fa0*/  @P1 IADD3 R9, PT, PT, RZ, 0x1, RZ ;  /* 0x00000001ff091810 */ /* 0x000fe20007ffe0ff */
[----:B------:R-:W-:Y:S01]  /*0fb0*/  @P0 IMAD.MOV R9, RZ, RZ, R12 ;  /* 0x000000ffff090224 */ /* 0x000fe200078e020c */
[----:B-----5:R-:W-:-:S03]  /*0fc0*/  ISETP.NE.AND P0, PT, R16, 0x1, PT ;  /* 0x000000011000780c */ /* 0x020fc60003f05270 */
[C---:B0-----:R-:W-:Y:S01]  /*0fd0*/  VIADD R4, R9.reuse, 0x1 ;  /* 0x0000000109047836 */ /* 0x041fe20000000000 */
[----:B------:R-:W-:Y:S02]  /*0fe0*/  @P2 IADD3 R4, PT, PT, R9, RZ, RZ ;  /* 0x000000ff09042210 */ /* 0x000fe40007ffe0ff */
[----:B------:R-:W-:-:S03]  /*0ff0*/  ISETP.NE.AND P1, PT, R17, 0x1, PT ;  /* 0x000000011100780c */ /* 0x000fc60003f25270 */
[----:B------:R-:W-:-:S04]  /*1000*/  VIADD R5, R4, 0x1 ;  /* 0x0000000104057836 */ /* 0x000fc80000000000 */
[----:B------:R-:W-:Y:S01]  /*1010*/  @P0 IMAD.MOV R5, RZ, RZ, R4 ;  /* 0x000000ffff050224 */ /* 0x000fe200078e0204 */
[----:B------:R-:W-:-:S04]  /*1020*/  ISETP.NE.AND P0, PT, R18, 0x1, PT ;  /* 0x000000011200780c */ /* 0x000fc80003f05270 */
[----:B------:R-:W-:Y:S01]  /*1030*/  IADD3 R4, PT, PT, R5, 0x1, RZ ;  /* 0x0000000105047810 */ /* 0x000fe20007ffe0ff */
[----:B------:R-:W-:Y:S01]  /*1040*/  @P1 IMAD.MOV R4, RZ, RZ, R5 ;  /* 0x000000ffff041224 */ /* 0x000fe200078e0205 */
[----:B------:R-:W-:-:S03]  /*1050*/  ISETP.NE.AND P1, PT, R19, 0x1, PT ;  /* 0x000000011300780c */ /* 0x000fc60003f25270 */
[----:B------:R-:W-:-:S04]  /*1060*/  VIADD R5, R4, 0x1 ;  /* 0x0000000104057836 */ /* 0x000fc80000000000 */
[----:B------:R-:W-:Y:S02]  /*1070*/  @P0 IADD3 R5, PT, PT, R4, RZ, RZ ;  /* 0x000000ff04050210 */ /* 0x000fe40007ffe0ff */
[----:B------:R-:W-:-:S03]  /*1080*/  ISETP.NE.AND P0, PT, R8, 0x1, PT ;  /* 0x000000010800780c */ /* 0x000fc60003f05270 */
[----:B------:R-:W-:Y:S02]  /*1090*/  VIADD R4, R5, 0x1 ;  /* 0x0000000105047836 */ /* 0x000fe40000000000 */
[----:B------:R-:W-:-:S05]  /*10a0*/  @P1 IMAD.MOV R4, RZ, RZ, R5 ;  /* 0x000000ffff041224 */ /* 0x000fca00078e0205 */
[----:B------:R-:W-:-:S03]  /*10b0*/  IADD3 R12, PT, PT, R4, 0x1, RZ ;  /* 0x00000001040c7810 */ /* 0x000fc60007ffe0ff */
[----:B------:R-:W-:-:S07]  /*10c0*/  @P0 IMAD.MOV R12, RZ, RZ, R4 ;  /* 0x000000ffff0c0224 */ /* 0x000fce00078e0204 */
.L_x_1:
[----:B------:R-:W-:Y:S05]  /*10d0*/  BSYNC.RECONVERGENT B0 ;  /* 0x0000000000007941 */ /* 0x000fea0003800200 */
.L_x_0:
[----:B------:R-:W2:Y:S01]  /*10e0*/  LDG.E R2, desc[UR36][R2.64] ;  /* 0x0000002402027981 */ /* 0x000ea2000c1e1900 */
[----:B------:R-:W-:-:S05]  /*10f0*/  VIADD R4, R12, 0xfffffffc ;  /* 0xfffffffc0c047836 */ /* 0x000fca0000000000 */
[----:B------:R-:W-:-:S04]  /*1100*/  ISETP.GT.U32.AND P0, PT, R4, -0x3, PT ;  /* 0xfffffffd0400780c */ /* 0x000fc80003f04070 */
[----:B--2---:R-:W-:-:S13]  /*1110*/  ISETP.NE.OR P0, PT, R2, 0x1, P0 ;  /* 0x000000010200780c */ /* 0x004fda0000705670 */
[----:B------:R-:W-:Y:S05]  /*1120*/  @P0 BRA `(.L_x_9) ;  /* 0x0000000000300947 */ /* 0x000fea0003800000 */
[----:B------:R-:W0:Y:S01]  /*1130*/  LDC.64 R2, c[0x0][0x388] ;  /* 0x0000e200ff027b82 */ /* 0x000e220000000a00 */
[----:B------:R-:W-:Y:S01]  /*1140*/  MOV R8, 0x0 ;  /* 0x0000000000087802 */ /* 0x000fe20000000f00 */
[----:B------:R1:W-:Y:S01]  /*1150*/  STL [R1], R0 ;  /* 0x0000000001007387 */ /* 0x0003e20000100800 */
[----:B------:R-:W2:Y:S05]  /*1160*/  LDCU.64 UR4, c[0x4][0x8] ;  /* 0x01000100ff0477ac */ /* 0x000eaa0008000a00 */
[----:B------:R-:W3:Y:S01]  /*1170*/  LDC.64 R8, c[0x4][R8] ;  /* 0x0100000008087b82 */ /* 0x000ee20000000a00 */
[----:B--2---:R-:W-:Y:S01]  /*1180*/  MOV R4, UR4 ;  /* 0x0000000400047c02 */ /* 0x004fe20008000f00 */
[----:B------:R-:W-:-:S02]  /*1190*/  IMAD.U32 R5, RZ, RZ, UR5 ;  /* 0x00000005ff057e24 */ /* 0x000fc4000f8e00ff */
[----:B0-----:R-:W-:-:S05]  /*11a0*/  IMAD.WIDE.U32 R2, R0, 0x4, R2 ;  /* 0x0000000400027825 */ /* 0x001fca00078e0002 */
[----:B------:R1:W-:Y:S02]  /*11b0*/  STG.E desc[UR36][R2.64], RZ ;  /* 0x000000ff02007986 */ /* 0x0003e4000c101924 */
[----:B------:R-:W-:-:S07]  /*11c0*/  LEPC R20, `(.L_x_10) ;  /* 0x000000001014794e */ /* 0x000fce0000000000 */
[----:B-1-3--:R-:W-:Y:S05]  /*11d0*/  CALL.ABS.NOINC R8 ;  /* 0x0000000008007343 */ /* 0x00afea0003c00000 */
.L_x_10:
[----:B------:R-:W-:Y:S05]  /*11e0*/  BRA `(.L_x_11) ;  /* 0x00000000003c7947 */ /* 0x000fea0003800000 */
.L_x_9:
[----:B------:R-:W-:-:S04]  /*11f0*/  ISETP.NE.AND P0, PT, R12, 0x3, PT ;  /* 0x000000030c00780c */ /* 0x000fc80003f05270 */
[----:B------:R-:W-:-:S13]  /*1200*/  ISETP.NE.OR P0, PT, R2, RZ, P0 ;  /* 0x000000ff0200720c */ /* 0x000fda0000705670 */
[----:B------:R-:W-:Y:S05]  /*1210*/  @P0 BRA `(.L_x_11) ;  /* 0x0000000000300947 */ /* 0x000fea0003800000 */
[----:B------:R-:W0:Y:S01]  /*1220*/  LDC.64 R8, c[0x0][0x388] ;  /* 0x0000e200ff087b82 */ /* 0x000e220000000a00 */
[----:B------:R-:W-:Y:S01]  /*1230*/  IMAD.MOV.U32 R2, RZ, RZ, 0x1 ;  /* 0x00000001ff027424 */ /* 0x000fe200078e00ff */
[----:B------:R-:W-:Y:S01]  /*1240*/  MOV R3, 0x0 ;  /* 0x0000000000037802 */ /* 0x000fe20000000f00 */
[----:B------:R1:W-:Y:S01]  /*1250*/  STL [R1], R0 ;  /* 0x0000000001007387 */ /* 0x0003e20000100800 */
[----:B------:R-:W2:Y:S04]  /*1260*/  LDCU.64 UR4, c[0x4][0x10] ;  /* 0x01000200ff0477ac */ /* 0x000ea80008000a00 */
[----:B------:R1:W3:Y:S01]  /*1270*/  LDC.64 R10, c[0x4][R3] ;  /* 0x01000000030a7b82 */ /* 0x0002e20000000a00 */
[----:B--2---:R-:W-:Y:S01]  /*1280*/  MOV R4, UR4 ;  /* 0x0000000400047c02 */ /* 0x004fe20008000f00 */
[----:B------:R-:W-:-:S02]  /*1290*/  IMAD.U32 R5, RZ, RZ, UR5 ;  /* 0x00000005ff057e24 */ /* 0x000fc4000f8e00ff */
[----:B0-----:R-:W-:-:S05]  /*12a0*/  IMAD.WIDE.U32 R8, R0, 0x4, R8 ;  /* 0x0000000400087825 */ /* 0x001fca00078e0008 */
[----:B------:R1:W-:Y:S02]  /*12b0*/  STG.E desc[UR36][R8.64], R2 ;  /* 0x0000000208007986 */ /* 0x0003e4000c101924 */
[----:B------:R-:W-:-:S07]  /*12c0*/  LEPC R20, `(.L_x_11) ;  /* 0x000000001014794e */ /* 0x000fce0000000000 */
[----:B-1-3--:R-:W-:Y:S05]  /*12d0*/  CALL.ABS.NOINC R10 ;  /* 0x000000000a007343 */ /* 0x00afea0003c00000 */
.L_x_11:
[----:B------:R-:W-:Y:S05]  /*12e0*/  WARPSYNC.ALL ;  /* 0x0000000000007948 */ /* 0x000fea0003800000 */
[----:B------:R-:W-:Y:S06]  /*12f0*/  BAR.SYNC.DEFER_BLOCKING 0x0 ;  /* 0x0000000000007b1d */ /* 0x000fec0000010000 */
[----:B------:R-:W-:Y:S05]  /*1300*/  EXIT ;  /* 0x000000000000794d */ /* 0x000fea0003800000 */
.L_x_12:
[----:B------:R-:W-:-:S00]  /*1310*/  BRA `(.L_x_12) ;  /* 0xfffffffc00fc7947 */ /* 0x000fc0000383ffff */
[----:B------:R-:W-:-:S00]  /*1320*/  NOP ;  /* 0x0000000000007918 */ /* 0x000fc00000000000 */
        /* <DEDUP_REMOVED lines=13> */
.L_x_13:


//--------------------- .nv.global.init           --------------------------
	.section	.nv.global.init,"aw",@progbits
.nv.global.init:
	.type		$str$1,@object
	.size		$str$1,($str - $str$1)
$str$1:
        /*0000*/ 	.byte	0x43, 0x65, 0x6c, 0x75, 0x6c, 0x61, 0x20, 0x25, 0x64, 0x20, 0x70, 0x61, 0x73, 0x61, 0x20, 0x61
        /*0010*/ 	.byte	0x20, 0x65, 0x73, 0x74, 0x61, 0x72, 0x20, 0x76, 0x69, 0x76, 0x61, 0x0a, 0x00
	.type		$str,@object
	.size		$str,(.L_0 - $str)
$str:
        /*001d*/ 	.byte	0x43, 0x65, 0x6c, 0x75, 0x6c, 0x61, 0x20, 0x25, 0x64, 0x20, 0x70, 0x61, 0x73, 0x61, 0x20, 0x61
        /*002d*/ 	.byte	0x20, 0x65, 0x73, 0x74, 0x61, 0x72, 0x20, 0x6d, 0x75, 0x65, 0x72, 0x74, 0x61, 0x0a, 0x00
.L_0:


//--------------------- .nv.shared.reserved.0     --------------------------
	.section	.nv.shared.reserved.0,"aw",@nobits
	.weak		__nv_reservedSMEM_offset_0_alias
	.size		__nv_reservedSMEM_offset_0_alias, 0, 64
	.other		__nv_reservedSMEM_offset_0_alias,@"STO_CUDA_RESERVED_SHARED STV_DEFAULT"
__nv_reservedSMEM_offset_0_alias:
	.zero		0
	.zero		64


//--------------------- .nv.constant0._Z13llamadaCelulaPiS_ii --------------------------
	.section	.nv.constant0._Z13llamadaCelulaPiS_ii,"a",@progbits
	.sectionflags	@""
	.align	4
.nv.constant0._Z13llamadaCelulaPiS_ii:
	.zero		920


//--------------------- SYMBOLS --------------------------

	.type		.nv.reservedSmem.offset0,@object
	.size		.nv.reservedSmem.offset0,0x4
	.type		vprintf,@function
